	.headerflags	@"EF_CUDA_TEXMODE_UNIFIED EF_CUDA_64BIT_ADDRESS EF_CUDA_ACCELERATORS EF_CUDA_SM90 EF_CUDA_VIRTUAL_SM(EF_CUDA_SM90)"
	.elftype	@"ET_EXEC"


//--------------------- .nv.info                  --------------------------
	.section	.nv.info,"",@"SHT_CUDA_INFO"
	.align	4


	//----- nvinfo : EIATTR_REGCOUNT
	.align		4
        /*0000*/ 	.byte	0x04, 0x2f
        /*0002*/ 	.short	(.L_1 - .L_0)
	.align		4
.L_0:
        /*0004*/ 	.word	index@(triton_poi_fused_add_clamp_20)
        /*0008*/ 	.word	0x00000008


	//----- nvinfo : EIATTR_MIN_STACK_SIZE
	.align		4
.L_1:
        /*000c*/ 	.byte	0x04, 0x12
        /*000e*/ 	.short	(.L_3 - .L_2)
	.align		4
.L_2:
        /*0010*/ 	.word	index@(triton_poi_fused_add_clamp_20)
        /*0014*/ 	.word	0x00000000


	//----- nvinfo : EIATTR_FRAME_SIZE
	.align		4
.L_3:
        /*0018*/ 	.byte	0x04, 0x11
        /*001a*/ 	.short	(.L_5 - .L_4)
	.align		4
.L_4:
        /*001c*/ 	.word	index@(triton_poi_fused_add_clamp_20)
        /*0020*/ 	.word	0x00000000


	//----- nvinfo : EIATTR_MIN_STACK_SIZE
	.align		4
.L_5:
        /*0024*/ 	.byte	0x04, 0x12
        /*0026*/ 	.short	(.L_7 - .L_6)
	.align		4
.L_6:
        /*0028*/ 	.word	index@(triton_poi_fused_add_clamp_20)
        /*002c*/ 	.word	0x00000000
.L_7:


//--------------------- .nv.info.triton_poi_fused_add_clamp_20 --------------------------
	.section	.nv.info.triton_poi_fused_add_clamp_20,"",@"SHT_CUDA_INFO"
	.sectionflags	@""
	.align	4


	//----- nvinfo : EIATTR_CUDA_API_VERSION
	.align		4
        /*0000*/ 	.byte	0x04, 0x37
        /*0002*/ 	.short	(.L_9 - .L_8)
.L_8:
        /*0004*/ 	.word	0x0000007c


	//----- nvinfo : EIATTR_KPARAM_INFO
	.align		4
.L_9:
        /*0008*/ 	.byte	0x04, 0x17
        /*000a*/ 	.short	(.L_11 - .L_10)
.L_10:
        /*000c*/ 	.word	0x00000000
        /*0010*/ 	.short	0x0001
        /*0012*/ 	.short	0x0008
        /*0014*/ 	.byte	0x00, 0xf0, 0x11, 0x00


	//----- nvinfo : EIATTR_KPARAM_INFO
	.align		4
.L_11:
        /*0018*/ 	.byte	0x04, 0x17
        /*001a*/ 	.short	(.L_13 - .L_12)
.L_12:
        /*001c*/ 	.word	0x00000000
        /*0020*/ 	.short	0x0000
        /*0022*/ 	.short	0x0000
        /*0024*/ 	.byte	0x00, 0xf4, 0x21, 0x00


	//----- nvinfo : EIATTR_SPARSE_MMA_MASK
	.align		4
.L_13:
        /*0028*/ 	.byte	0x03, 0x50
        /*002a*/ 	.short	0x0000


	//----- nvinfo : EIATTR_MAXREG_COUNT
	.align		4
        /*002c*/ 	.byte	0x03, 0x1b
        /*002e*/ 	.short	0x00ff


	//----- nvinfo : EIATTR_EXIT_INSTR_OFFSETS
	.align		4
        /*0030*/ 	.byte	0x04, 0x1c
        /*0032*/ 	.short	(.L_15 - .L_14)


	//   ....[0]....
.L_14:
        /*0034*/ 	.word	0x00000120


	//   ....[1]....
        /*0038*/ 	.word	0x00000150


	//----- nvinfo : EIATTR_REQNTID
	.align		4
.L_15:
        /*003c*/ 	.byte	0x04, 0x10
        /*003e*/ 	.short	(.L_17 - .L_16)
.L_16:
        /*0040*/ 	.word	0x00000020
        /*0044*/ 	.word	0x00000001
        /*0048*/ 	.word	0x00000001


	//----- nvinfo : EIATTR_CBANK_PARAM_SIZE
	.align		4
.L_17:
        /*004c*/ 	.byte	0x03, 0x19
        /*004e*/ 	.short	0x000c


	//----- nvinfo : EIATTR_PARAM_CBANK
	.align		4
        /*0050*/ 	.byte	0x04, 0x0a
        /*0052*/ 	.short	(.L_19 - .L_18)
	.align		4
.L_18:
        /*0054*/ 	.word	index@(.nv.constant0.triton_poi_fused_add_clamp_20)
        /*0058*/ 	.short	0x0210
        /*005a*/ 	.short	0x000c


	//----- nvinfo : EIATTR_SW_WAR
	.align		4
.L_19:
        /*005c*/ 	.byte	0x04, 0x36
        /*005e*/ 	.short	(.L_21 - .L_20)
.L_20:
        /*0060*/ 	.word	0x00000008
.L_21:


//--------------------- .nv.callgraph             --------------------------
	.section	.nv.callgraph,"",@"SHT_CUDA_CALLGRAPH"
	.align	4
	.sectionentsize	8
	.align		4
        /*0000*/ 	.word	0x00000000
	.align		4
        /*0004*/ 	.word	0xffffffff
	.align		4
        /*0008*/ 	.word	0x00000000
	.align		4
        /*000c*/ 	.word	0xfffffffe
	.align		4
        /*0010*/ 	.word	0x00000000
	.align		4
        /*0014*/ 	.word	0xfffffffd
	.align		4
        /*0018*/ 	.word	0x00000000
	.align		4
        /*001c*/ 	.word	0xfffffffc


//--------------------- .text.triton_poi_fused_add_clamp_20 --------------------------
	.section	.text.triton_poi_fused_add_clamp_20,"ax",@progbits
	.align	128
        .global         triton_poi_fused_add_clamp_20
        .type           triton_poi_fused_add_clamp_20,@function
        .size           triton_poi_fused_add_clamp_20,(.L_x_1 - triton_poi_fused_add_clamp_20)
        .other          triton_poi_fused_add_clamp_20,@"STO_CUDA_ENTRY STV_DEFAULT"
triton_poi_fused_add_clamp_20:
.text.triton_poi_fused_add_clamp_20:
[----:B------:R-:W0:Y:S02]  /*0000*/  LDC R1, c[0x0][0x28] ;  /* 0x00000a00ff017b82 */ /* 0x000e240000000800 */
[----:B------:R-:W1:Y:S01]  /*0010*/  S2R R2, SR_TID.X ;  /* 0x0000000000027919 */ /* 0x000e620000002100 */
[----:B------:R-:W-:Y:S01]  /*0020*/  IMAD.MOV.U32 R5, RZ, RZ, 0x3f000000 ;  /* 0x3f000000ff057424 */ /* 0x000fe200078e00ff */
[----:B------:R-:W2:Y:S01]  /*0030*/  S2R R3, SR_CTAID.X ;  /* 0x0000000000037919 */ /* 0x000ea20000002500 */
[C---:B-1----:R-:W-:Y:S02]  /*0040*/  LOP3.LUT R0, R2.reuse, 0x1, RZ, 0xc0, !PT ;  /* 0x0000000102007812 */ /* 0x042fe400078ec0ff */
[----:B------:R-:W-:-:S03]  /*0050*/  LOP3.LUT P0, RZ, R2, 0x1e, RZ, 0xc0, !PT ;  /* 0x0000001e02ff7812 */ /* 0x000fc6000780c0ff */
[----:B--2---:R-:W-:-:S05]  /*0060*/  IMAD R3, R3, 0x2, R0 ;  /* 0x0000000203037824 */ /* 0x004fca00078e0200 */
[----:B------:R-:W-:Y:S02]  /*0070*/  I2FP.F32.S32 R0, R3 ;  /* 0x0000000300007245 */ /* 0x000fe40000201400 */
[----:B------:R-:W-:-:S03]  /*0080*/  ISETP.LT.AND P0, PT, R3, 0x2, !P0 ;  /* 0x000000020300780c */ /* 0x000fc60004701270 */
[----:B------:R-:W-:-:S04]  /*0090*/  FADD R0, R0, 0.5 ;  /* 0x3f00000000007421 */ /* 0x000fc80000000000 */
[----:B------:R-:W-:Y:S02]  /*00a0*/  FFMA R0, R0, R5, -0.5 ;  /* 0xbf00000000007423 */ /* 0x000fe40000000005 */
[----:B------:R-:W1:Y:S03]  /*00b0*/  LDC.64 R4, c[0x0][0x210] ;  /* 0x00008400ff047b82 */ /* 0x000e660000000a00 */
[----:B------:R-:W-:-:S06]  /*00c0*/  FMNMX R0, RZ, R0, !PT ;  /* 0x00000000ff007209 */ /* 0x000fcc0007800000 */
[----:B------:R-:W2:Y:S02]  /*00d0*/  F2I.TRUNC.NTZ R0, R0 ;  /* 0x0000000000007305 */ /* 0x000ea4000020f100 */
[----:B--2---:R-:W-:Y:S01]  /*00e0*/  VIMNMX R2, R0, -0x1, PT ;  /* 0xffffffff00027848 */ /* 0x004fe20003fe0100 */
[----:B-1----:R-:W-:-:S04]  /*00f0*/  IMAD.WIDE R4, R3, 0x8, R4 ;  /* 0x0000000803047825 */ /* 0x002fc800078e0204 */
[----:B------:R-:W-:-:S05]  /*0100*/  VIADD R2, R2, 0x1 ;  /* 0x0000000102027836 */ /* 0x000fca0000000000 */
[----:B------:R-:W-:Y:S01]  /*0110*/  SHF.R.S32.HI R3, RZ, 0x1f, R2 ;  /* 0x0000001fff037819 */ /* 0x000fe20000011402 */
[----:B------:R-:W-:Y:S06]  /*0120*/  @!P0 EXIT ;  /* 0x000000000000894d */ /* 0x000fec0003800000 */
[----:B------:R-:W-:Y:S02]  /*0130*/  ULDC.64 UR4, c[0x0][0x208] ;  /* 0x0000820000047ab9 */ /* 0x000fe40000000a00 */
[----:B------:R-:W-:Y:S01]  /*0140*/  STG.E.64 desc[UR4][R4.64], R2 ;  /* 0x0000000204007986 */ /* 0x000fe2000c101b04 */
[----:B------:R-:W-:Y:S05]  /*0150*/  EXIT ;  /* 0x000000000000794d */ /* 0x000fea0003800000 */
.L_x_0:
[----:B------:R-:W-:-:S00]  /*0160*/  BRA `(.L_x_0) ;  /* 0xfffffffc00fc7947 */ /* 0x000fc0000383ffff */
[----:B------:R-:W-:-:S00]  /*0170*/  NOP ;  /* 0x0000000000007918 */ /* 0x000fc00000000000 */
        /* <DEDUP_REMOVED lines=8> */
.L_x_1:


//--------------------- .nv.constant0.triton_poi_fused_add_clamp_20 --------------------------
	.section	.nv.constant0.triton_poi_fused_add_clamp_20,"a",@progbits
	.sectionflags	@""
	.align	4
.nv.constant0.triton_poi_fused_add_clamp_20:
	.zero		540
